//
// Generated by NVIDIA NVVM Compiler
//
// Compiler Build ID: CL-36424714
// Cuda compilation tools, release 13.0, V13.0.88
// Based on NVVM 20.0.0
//

.version 9.0
.target sm_100
.address_size 64

	// .globl	_Z22calculateMatrixFormulaPiS_S_i
// _ZZ34calculateMatrixFormulaSharedStaticPiS_S_iE3s_a has been demoted
.extern .shared .align 16 .b8 arrays[];

.visible .entry _Z22calculateMatrixFormulaPiS_S_i(
	.param .u64 .ptr .align 1 _Z22calculateMatrixFormulaPiS_S_i_param_0,
	.param .u64 .ptr .align 1 _Z22calculateMatrixFormulaPiS_S_i_param_1,
	.param .u64 .ptr .align 1 _Z22calculateMatrixFormulaPiS_S_i_param_2,
	.param .u32 _Z22calculateMatrixFormulaPiS_S_i_param_3
)
{
	.reg .pred 	%p<2>;
	.reg .b32 	%r<17>;
	.reg .b64 	%rd<11>;

	ld.param.u64 	%rd1, [_Z22calculateMatrixFormulaPiS_S_i_param_0];
	ld.param.u64 	%rd2, [_Z22calculateMatrixFormulaPiS_S_i_param_1];
	ld.param.u64 	%rd3, [_Z22calculateMatrixFormulaPiS_S_i_param_2];
	ld.param.u32 	%r4, [_Z22calculateMatrixFormulaPiS_S_i_param_3];
	mov.u32 	%r5, %ntid.x;
	mov.u32 	%r6, %ctaid.x;
	mov.u32 	%r7, %tid.x;
	mad.lo.s32 	%r1, %r5, %r6, %r7;
	mov.u32 	%r8, %ntid.y;
	mov.u32 	%r9, %ctaid.y;
	mov.u32 	%r10, %tid.y;
	mad.lo.s32 	%r11, %r8, %r9, %r10;
	max.s32 	%r12, %r1, %r11;
	setp.ge.s32 	%p1, %r12, %r4;
	@%p1 bra 	$L__BB0_2;
	cvta.to.global.u64 	%rd4, %rd1;
	cvta.to.global.u64 	%rd5, %rd2;
	cvta.to.global.u64 	%rd6, %rd3;
	mad.lo.s32 	%r13, %r4, %r1, %r11;
	mul.wide.s32 	%rd7, %r13, 4;
	add.s64 	%rd8, %rd4, %rd7;
	ld.global.u32 	%r14, [%rd8];
	add.s64 	%rd9, %rd5, %rd7;
	ld.global.u32 	%r15, [%rd9];
	sub.s32 	%r16, %r14, %r15;
	add.s64 	%rd10, %rd6, %rd7;
	st.global.u32 	[%rd10], %r16;
$L__BB0_2:
	ret;

}
	// .globl	_Z34calculateMatrixFormulaSharedStaticPiS_S_i
.visible .entry _Z34calculateMatrixFormulaSharedStaticPiS_S_i(
	.param .u64 .ptr .align 1 _Z34calculateMatrixFormulaSharedStaticPiS_S_i_param_0,
	.param .u64 .ptr .align 1 _Z34calculateMatrixFormulaSharedStaticPiS_S_i_param_1,
	.param .u64 .ptr .align 1 _Z34calculateMatrixFormulaSharedStaticPiS_S_i_param_2,
	.param .u32 _Z34calculateMatrixFormulaSharedStaticPiS_S_i_param_3
)
{
	.reg .pred 	%p<2>;
	.reg .b32 	%r<20>;
	.reg .b64 	%rd<11>;
	// demoted variable
	.shared .align 4 .b8 _ZZ34calculateMatrixFormulaSharedStaticPiS_S_iE3s_a[100];
	ld.param.u64 	%rd1, [_Z34calculateMatrixFormulaSharedStaticPiS_S_i_param_0];
	ld.param.u64 	%rd2, [_Z34calculateMatrixFormulaSharedStaticPiS_S_i_param_1];
	ld.param.u64 	%rd3, [_Z34calculateMatrixFormulaSharedStaticPiS_S_i_param_2];
	ld.param.u32 	%r4, [_Z34calculateMatrixFormulaSharedStaticPiS_S_i_param_3];
	mov.u32 	%r5, %ntid.x;
	mov.u32 	%r6, %ctaid.x;
	mov.u32 	%r7, %tid.x;
	mad.lo.s32 	%r1, %r5, %r6, %r7;
	mov.u32 	%r8, %ntid.y;
	mov.u32 	%r9, %ctaid.y;
	mov.u32 	%r10, %tid.y;
	mad.lo.s32 	%r11, %r8, %r9, %r10;
	max.s32 	%r12, %r1, %r11;
	setp.ge.s32 	%p1, %r12, %r4;
	@%p1 bra 	$L__BB1_2;
	cvta.to.global.u64 	%rd4, %rd1;
	cvta.to.global.u64 	%rd5, %rd2;
	cvta.to.global.u64 	%rd6, %rd3;
	mad.lo.s32 	%r13, %r4, %r1, %r11;
	mul.wide.s32 	%rd7, %r13, 4;
	add.s64 	%rd8, %rd4, %rd7;
	ld.global.u32 	%r14, [%rd8];
	shl.b32 	%r15, %r13, 2;
	mov.u32 	%r16, _ZZ34calculateMatrixFormulaSharedStaticPiS_S_iE3s_a;
	add.s32 	%r17, %r16, %r15;
	st.shared.u32 	[%r17], %r14;
	add.s64 	%rd9, %rd5, %rd7;
	ld.global.u32 	%r18, [%rd9];
	sub.s32 	%r19, %r14, %r18;
	add.s64 	%rd10, %rd6, %rd7;
	st.global.u32 	[%rd10], %r19;
$L__BB1_2:
	ret;

}
	// .globl	_Z35calculateMatrixFormulaSharedDynamicPiS_S_i
.visible .entry _Z35calculateMatrixFormulaSharedDynamicPiS_S_i(
	.param .u64 .ptr .align 1 _Z35calculateMatrixFormulaSharedDynamicPiS_S_i_param_0,
	.param .u64 .ptr .align 1 _Z35calculateMatrixFormulaSharedDynamicPiS_S_i_param_1,
	.param .u64 .ptr .align 1 _Z35calculateMatrixFormulaSharedDynamicPiS_S_i_param_2,
	.param .u32 _Z35calculateMatrixFormulaSharedDynamicPiS_S_i_param_3
)
{
	.reg .pred 	%p<2>;
	.reg .b32 	%r<20>;
	.reg .b64 	%rd<11>;

	ld.param.u64 	%rd1, [_Z35calculateMatrixFormulaSharedDynamicPiS_S_i_param_0];
	ld.param.u64 	%rd2, [_Z35calculateMatrixFormulaSharedDynamicPiS_S_i_param_1];
	ld.param.u64 	%rd3, [_Z35calculateMatrixFormulaSharedDynamicPiS_S_i_param_2];
	ld.param.u32 	%r4, [_Z35calculateMatrixFormulaSharedDynamicPiS_S_i_param_3];
	mov.u32 	%r5, %ntid.x;
	mov.u32 	%r6, %ctaid.x;
	mov.u32 	%r7, %tid.x;
	mad.lo.s32 	%r1, %r5, %r6, %r7;
	mov.u32 	%r8, %ntid.y;
	mov.u32 	%r9, %ctaid.y;
	mov.u32 	%r10, %tid.y;
	mad.lo.s32 	%r11, %r8, %r9, %r10;
	max.s32 	%r12, %r1, %r11;
	setp.ge.s32 	%p1, %r12, %r4;
	@%p1 bra 	$L__BB2_2;
	cvta.to.global.u64 	%rd4, %rd1;
	cvta.to.global.u64 	%rd5, %rd2;
	cvta.to.global.u64 	%rd6, %rd3;
	mad.lo.s32 	%r13, %r4, %r1, %r11;
	mul.wide.s32 	%rd7, %r13, 4;
	add.s64 	%rd8, %rd4, %rd7;
	ld.global.u32 	%r14, [%rd8];
	shl.b32 	%r15, %r13, 2;
	mov.u32 	%r16, arrays;
	add.s32 	%r17, %r16, %r15;
	st.shared.u32 	[%r17], %r14;
	add.s64 	%rd9, %rd5, %rd7;
	ld.global.u32 	%r18, [%rd9];
	st.shared.u32 	[%r17+100], %r18;
	sub.s32 	%r19, %r14, %r18;
	st.shared.u32 	[%r17+200], %r19;
	add.s64 	%rd10, %rd6, %rd7;
	st.global.u32 	[%rd10], %r19;
$L__BB2_2:
	ret;

}


// ===== COMPILED SASS (sm_100) =====

	.target	sm_100

	.elftype	@"ET_EXEC"


//--------------------- .note.nv.tkinfo           --------------------------
	.section	.note.nv.tkinfo,"",@"SHT_NOTE"
	.sectionflags	@"SHF_NOTE_NV_TKINFO"
	.tkinfo
        /*0018*/ 	.word	0x00000002
        /*0030*/ 	.string	""
        /*0030*/ 	.string	"ptxas"
        /*0030*/ 	.string	"Cuda compilation tools, release 13.0, V13.0.88"
        /*0030*/ 	.string	"Build cuda_13.0.r13.0/compiler.36424714_0"
        /*0030*/ 	.string	"-arch sm_100 -m 64 "



//--------------------- .note.nv.cuinfo           --------------------------
	.section	.note.nv.cuinfo,"",@"SHT_NOTE"
	.sectionflags	@"SHF_NOTE_NV_CUINFO"
        /*0018*/ 	.short	0x0002
        /*001a*/ 	.short	0x0064
        /*001c*/ 	.short	0x0082
	.zero		2


//--------------------- .nv.info                  --------------------------
	.section	.nv.info,"",@"SHT_CUDA_INFO"
	.align	4


	//----- nvinfo : EIATTR_REGCOUNT
	.align		4
        /*0000*/ 	.byte	0x04, 0x2f
        /*0002*/ 	.short	(.L_1 - .L_0)
	.align		4
.L_0:
        /*0004*/ 	.word	index@(_Z22calculateMatrixFormulaPiS_S_i)
        /*0008*/ 	.word	0x0000000c


	//----- nvinfo : EIATTR_FRAME_SIZE
	.align		4
.L_1:
        /*000c*/ 	.byte	0x04, 0x11
        /*000e*/ 	.short	(.L_3 - .L_2)
	.align		4
.L_2:
        /*0010*/ 	.word	index@(_Z22calculateMatrixFormulaPiS_S_i)
        /*0014*/ 	.word	0x00000000


	//----- nvinfo : EIATTR_REGCOUNT
	.align		4
.L_3:
        /*0018*/ 	.byte	0x04, 0x2f
        /*001a*/ 	.short	(.L_5 - .L_4)
	.align		4
.L_4:
        /*001c*/ 	.word	index@(_Z34calculateMatrixFormulaSharedStaticPiS_S_i)
        /*0020*/ 	.word	0x0000000e


	//----- nvinfo : EIATTR_FRAME_SIZE
	.align		4
.L_5:
        /*0024*/ 	.byte	0x04, 0x11
        /*0026*/ 	.short	(.L_7 - .L_6)
	.align		4
.L_6:
        /*0028*/ 	.word	index@(_Z34calculateMatrixFormulaSharedStaticPiS_S_i)
        /*002c*/ 	.word	0x00000000


	//----- nvinfo : EIATTR_REGCOUNT
	.align		4
.L_7:
        /*0030*/ 	.byte	0x04, 0x2f
        /*0032*/ 	.short	(.L_9 - .L_8)
	.align		4
.L_8:
        /*0034*/ 	.word	index@(_Z35calculateMatrixFormulaSharedDynamicPiS_S_i)
        /*0038*/ 	.word	0x0000000e


	//----- nvinfo : EIATTR_FRAME_SIZE
	.align		4
.L_9:
        /*003c*/ 	.byte	0x04, 0x11
        /*003e*/ 	.short	(.L_11 - .L_10)
	.align		4
.L_10:
        /*0040*/ 	.word	index@(_Z35calculateMatrixFormulaSharedDynamicPiS_S_i)
        /*0044*/ 	.word	0x00000000


	//----- nvinfo : EIATTR_MIN_STACK_SIZE
	.align		4
.L_11:
        /*0048*/ 	.byte	0x04, 0x12
        /*004a*/ 	.short	(.L_13 - .L_12)
	.align		4
.L_12:
        /*004c*/ 	.word	index@(_Z35calculateMatrixFormulaSharedDynamicPiS_S_i)
        /*0050*/ 	.word	0x00000000


	//----- nvinfo : EIATTR_MIN_STACK_SIZE
	.align		4
.L_13:
        /*0054*/ 	.byte	0x04, 0x12
        /*0056*/ 	.short	(.L_15 - .L_14)
	.align		4
.L_14:
        /*0058*/ 	.word	index@(_Z34calculateMatrixFormulaSharedStaticPiS_S_i)
        /*005c*/ 	.word	0x00000000


	//----- nvinfo : EIATTR_MIN_STACK_SIZE
	.align		4
.L_15:
        /*0060*/ 	.byte	0x04, 0x12
        /*0062*/ 	.short	(.L_17 - .L_16)
	.align		4
.L_16:
        /*0064*/ 	.word	index@(_Z22calculateMatrixFormulaPiS_S_i)
        /*0068*/ 	.word	0x00000000
.L_17:


//--------------------- .nv.compat                --------------------------
	.section	.nv.compat,"",@"SHT_CUDA_COMPAT_INFO"
	.align	4
        /*0000*/ 	.byte	0x02, 0x09, 0x00, 0x00, 0x02, 0x02, 0x01, 0x00, 0x02, 0x05, 0x05, 0x00, 0x03, 0x07, 0x01, 0x01
        /*0010*/ 	.byte	0x02, 0x03, 0x00, 0x00, 0x02, 0x06, 0x01, 0x00, 0x04, 0x0b, 0x08, 0x00, 0x09, 0x00, 0x00, 0x00
        /*0020*/ 	.byte	0x00, 0x00, 0x00, 0x00


//--------------------- .nv.info._Z35calculateMatrixFormulaSharedDynamicPiS_S_i --------------------------
	.section	.nv.info._Z35calculateMatrixFormulaSharedDynamicPiS_S_i,"",@"SHT_CUDA_INFO"
	.sectionflags	@""
	.align	4


	//----- nvinfo : EIATTR_CUDA_API_VERSION
	.align		4
        /*0000*/ 	.byte	0x04, 0x37
        /*0002*/ 	.short	(.L_19 - .L_18)
.L_18:
        /*0004*/ 	.word	0x00000082


	//----- nvinfo : EIATTR_KPARAM_INFO
	.align		4
.L_19:
        /*0008*/ 	.byte	0x04, 0x17
        /*000a*/ 	.short	(.L_21 - .L_20)
.L_20:
        /*000c*/ 	.word	0x00000000
        /*0010*/ 	.short	0x0003
        /*0012*/ 	.short	0x0018
        /*0014*/ 	.byte	0x00, 0xf0, 0x11, 0x00


	//----- nvinfo : EIATTR_KPARAM_INFO
	.align		4
.L_21:
        /*0018*/ 	.byte	0x04, 0x17
        /*001a*/ 	.short	(.L_23 - .L_22)
.L_22:
        /*001c*/ 	.word	0x00000000
        /*0020*/ 	.short	0x0002
        /*0022*/ 	.short	0x0010
        /*0024*/ 	.byte	0x00, 0xf5, 0x21, 0x00


	//----- nvinfo : EIATTR_KPARAM_INFO
	.align		4
.L_23:
        /*0028*/ 	.byte	0x04, 0x17
        /*002a*/ 	.short	(.L_25 - .L_24)
.L_24:
        /*002c*/ 	.word	0x00000000
        /*0030*/ 	.short	0x0001
        /*0032*/ 	.short	0x0008
        /*0034*/ 	.byte	0x00, 0xf5, 0x21, 0x00


	//----- nvinfo : EIATTR_KPARAM_INFO
	.align		4
.L_25:
        /*0038*/ 	.byte	0x04, 0x17
        /*003a*/ 	.short	(.L_27 - .L_26)
.L_26:
        /*003c*/ 	.word	0x00000000
        /*0040*/ 	.short	0x0000
        /*0042*/ 	.short	0x0000
        /*0044*/ 	.byte	0x00, 0xf5, 0x21, 0x00


	//----- nvinfo : EIATTR_SPARSE_MMA_MASK
	.align		4
.L_27:
        /*0048*/ 	.byte	0x03, 0x50
        /*004a*/ 	.short	0x0000


	//----- nvinfo : EIATTR_MAXREG_COUNT
	.align		4
        /*004c*/ 	.byte	0x03, 0x1b
        /*004e*/ 	.short	0x00ff


	//----- nvinfo : EIATTR_MERCURY_ISA_VERSION
	.align		4
        /*0050*/ 	.byte	0x03, 0x5f
        /*0052*/ 	.short	0x0101


	//----- nvinfo : EIATTR_VRC_CTA_INIT_COUNT
	.align		4
        /*0054*/ 	.byte	0x02, 0x4a
	.zero		1
	.zero		1


	//----- nvinfo : EIATTR_EXIT_INSTR_OFFSETS
	.align		4
        /*0058*/ 	.byte	0x04, 0x1c
        /*005a*/ 	.short	(.L_29 - .L_28)


	//   ....[0]....
.L_28:
        /*005c*/ 	.word	0x000000c0


	//   ....[1]....
        /*0060*/ 	.word	0x00000200


	//----- nvinfo : EIATTR_CBANK_PARAM_SIZE
	.align		4
.L_29:
        /*0064*/ 	.byte	0x03, 0x19
        /*0066*/ 	.short	0x001c


	//----- nvinfo : EIATTR_PARAM_CBANK
	.align		4
        /*0068*/ 	.byte	0x04, 0x0a
        /*006a*/ 	.short	(.L_31 - .L_30)
	.align		4
.L_30:
        /*006c*/ 	.word	index@(.nv.constant0._Z35calculateMatrixFormulaSharedDynamicPiS_S_i)
        /*0070*/ 	.short	0x0380
        /*0072*/ 	.short	0x001c


	//----- nvinfo : EIATTR_SW_WAR
	.align		4
.L_31:
        /*0074*/ 	.byte	0x04, 0x36
        /*0076*/ 	.short	(.L_33 - .L_32)
.L_32:
        /*0078*/ 	.word	0x00000008
.L_33:


//--------------------- .nv.info._Z34calculateMatrixFormulaSharedStaticPiS_S_i --------------------------
	.section	.nv.info._Z34calculateMatrixFormulaSharedStaticPiS_S_i,"",@"SHT_CUDA_INFO"
	.sectionflags	@""
	.align	4


	//----- nvinfo : EIATTR_CUDA_API_VERSION
	.align		4
        /*0000*/ 	.byte	0x04, 0x37
        /*0002*/ 	.short	(.L_35 - .L_34)
.L_34:
        /*0004*/ 	.word	0x00000082


	//----- nvinfo : EIATTR_KPARAM_INFO
	.align		4
.L_35:
        /*0008*/ 	.byte	0x04, 0x17
        /*000a*/ 	.short	(.L_37 - .L_36)
.L_36:
        /*000c*/ 	.word	0x00000000
        /*0010*/ 	.short	0x0003
        /*0012*/ 	.short	0x0018
        /*0014*/ 	.byte	0x00, 0xf0, 0x11, 0x00


	//----- nvinfo : EIATTR_KPARAM_INFO
	.align		4
.L_37:
        /*0018*/ 	.byte	0x04, 0x17
        /*001a*/ 	.short	(.L_39 - .L_38)
.L_38:
        /*001c*/ 	.word	0x00000000
        /*0020*/ 	.short	0x0002
        /*0022*/ 	.short	0x0010
        /*0024*/ 	.byte	0x00, 0xf5, 0x21, 0x00


	//----- nvinfo : EIATTR_KPARAM_INFO
	.align		4
.L_39:
        /*0028*/ 	.byte	0x04, 0x17
        /*002a*/ 	.short	(.L_41 - .L_40)
.L_40:
        /*002c*/ 	.word	0x00000000
        /*0030*/ 	.short	0x0001
        /*0032*/ 	.short	0x0008
        /*0034*/ 	.byte	0x00, 0xf5, 0x21, 0x00


	//----- nvinfo : EIATTR_KPARAM_INFO
	.align		4
.L_41:
        /*0038*/ 	.byte	0x04, 0x17
        /*003a*/ 	.short	(.L_43 - .L_42)
.L_42:
        /*003c*/ 	.word	0x00000000
        /*0040*/ 	.short	0x0000
        /*0042*/ 	.short	0x0000
        /*0044*/ 	.byte	0x00, 0xf5, 0x21, 0x00


	//----- nvinfo : EIATTR_SPARSE_MMA_MASK
	.align		4
.L_43:
        /*0048*/ 	.byte	0x03, 0x50
        /*004a*/ 	.short	0x0000


	//----- nvinfo : EIATTR_MAXREG_COUNT
	.align		4
        /*004c*/ 	.byte	0x03, 0x1b
        /*004e*/ 	.short	0x00ff


	//----- nvinfo : EIATTR_MERCURY_ISA_VERSION
	.align		4
        /*0050*/ 	.byte	0x03, 0x5f
        /*0052*/ 	.short	0x0101


	//----- nvinfo : EIATTR_VRC_CTA_INIT_COUNT
	.align		4
        /*0054*/ 	.byte	0x02, 0x4a
	.zero		1
	.zero		1


	//----- nvinfo : EIATTR_EXIT_INSTR_OFFSETS
	.align		4
        /*0058*/ 	.byte	0x04, 0x1c
        /*005a*/ 	.short	(.L_45 - .L_44)


	//   ....[0]....
.L_44:
        /*005c*/ 	.word	0x000000c0


	//   ....[1]....
        /*0060*/ 	.word	0x000001e0


	//----- nvinfo : EIATTR_CBANK_PARAM_SIZE
	.align		4
.L_45:
        /*0064*/ 	.byte	0x03, 0x19
        /*0066*/ 	.short	0x001c


	//----- nvinfo : EIATTR_PARAM_CBANK
	.align		4
        /*0068*/ 	.byte	0x04, 0x0a
        /*006a*/ 	.short	(.L_47 - .L_46)
	.align		4
.L_46:
        /*006c*/ 	.word	index@(.nv.constant0._Z34calculateMatrixFormulaSharedStaticPiS_S_i)
        /*0070*/ 	.short	0x0380
        /*0072*/ 	.short	0x001c


	//----- nvinfo : EIATTR_SW_WAR
	.align		4
.L_47:
        /*0074*/ 	.byte	0x04, 0x36
        /*0076*/ 	.short	(.L_49 - .L_48)
.L_48:
        /*0078*/ 	.word	0x00000008
.L_49:


//--------------------- .nv.info._Z22calculateMatrixFormulaPiS_S_i --------------------------
	.section	.nv.info._Z22calculateMatrixFormulaPiS_S_i,"",@"SHT_CUDA_INFO"
	.sectionflags	@""
	.align	4


	//----- nvinfo : EIATTR_CUDA_API_VERSION
	.align		4
        /*0000*/ 	.byte	0x04, 0x37
        /*0002*/ 	.short	(.L_51 - .L_50)
.L_50:
        /*0004*/ 	.word	0x00000082


	//----- nvinfo : EIATTR_KPARAM_INFO
	.align		4
.L_51:
        /*0008*/ 	.byte	0x04, 0x17
        /*000a*/ 	.short	(.L_53 - .L_52)
.L_52:
        /*000c*/ 	.word	0x00000000
        /*0010*/ 	.short	0x0003
        /*0012*/ 	.short	0x0018
        /*0014*/ 	.byte	0x00, 0xf0, 0x11, 0x00


	//----- nvinfo : EIATTR_KPARAM_INFO
	.align		4
.L_53:
        /*0018*/ 	.byte	0x04, 0x17
        /*001a*/ 	.short	(.L_55 - .L_54)
.L_54:
        /*001c*/ 	.word	0x00000000
        /*0020*/ 	.short	0x0002
        /*0022*/ 	.short	0x0010
        /*0024*/ 	.byte	0x00, 0xf5, 0x21, 0x00


	//----- nvinfo : EIATTR_KPARAM_INFO
	.align		4
.L_55:
        /*0028*/ 	.byte	0x04, 0x17
        /*002a*/ 	.short	(.L_57 - .L_56)
.L_56:
        /*002c*/ 	.word	0x00000000
        /*0030*/ 	.short	0x0001
        /*0032*/ 	.short	0x0008
        /*0034*/ 	.byte	0x00, 0xf5, 0x21, 0x00


	//----- nvinfo : EIATTR_KPARAM_INFO
	.align		4
.L_57:
        /*0038*/ 	.byte	0x04, 0x17
        /*003a*/ 	.short	(.L_59 - .L_58)
.L_58:
        /*003c*/ 	.word	0x00000000
        /*0040*/ 	.short	0x0000
        /*0042*/ 	.short	0x0000
        /*0044*/ 	.byte	0x00, 0xf5, 0x21, 0x00


	//----- nvinfo : EIATTR_SPARSE_MMA_MASK
	.align		4
.L_59:
        /*0048*/ 	.byte	0x03, 0x50
        /*004a*/ 	.short	0x0000


	//----- nvinfo : EIATTR_MAXREG_COUNT
	.align		4
        /*004c*/ 	.byte	0x03, 0x1b
        /*004e*/ 	.short	0x00ff


	//----- nvinfo : EIATTR_MERCURY_ISA_VERSION
	.align		4
        /*0050*/ 	.byte	0x03, 0x5f
        /*0052*/ 	.short	0x0101


	//----- nvinfo : EIATTR_VRC_CTA_INIT_COUNT
	.align		4
        /*0054*/ 	.byte	0x02, 0x4a
	.zero		1
	.zero		1


	//----- nvinfo : EIATTR_EXIT_INSTR_OFFSETS
	.align		4
        /*0058*/ 	.byte	0x04, 0x1c
        /*005a*/ 	.short	(.L_61 - .L_60)


	//   ....[0]....
.L_60:
        /*005c*/ 	.word	0x000000c0


	//   ....[1]....
        /*0060*/ 	.word	0x00000190


	//----- nvinfo : EIATTR_CBANK_PARAM_SIZE
	.align		4
.L_61:
        /*0064*/ 	.byte	0x03, 0x19
        /*0066*/ 	.short	0x001c


	//----- nvinfo : EIATTR_PARAM_CBANK
	.align		4
        /*0068*/ 	.byte	0x04, 0x0a
        /*006a*/ 	.short	(.L_63 - .L_62)
	.align		4
.L_62:
        /*006c*/ 	.word	index@(.nv.constant0._Z22calculateMatrixFormulaPiS_S_i)
        /*0070*/ 	.short	0x0380
        /*0072*/ 	.short	0x001c


	//----- nvinfo : EIATTR_SW_WAR
	.align		4
.L_63:
        /*0074*/ 	.byte	0x04, 0x36
        /*0076*/ 	.short	(.L_65 - .L_64)
.L_64:
        /*0078*/ 	.word	0x00000008
.L_65:


//--------------------- .nv.callgraph             --------------------------
	.section	.nv.callgraph,"",@"SHT_CUDA_CALLGRAPH"
	.align	4
	.sectionentsize	8
	.align		4
        /*0000*/ 	.word	0x00000000
	.align		4
        /*0004*/ 	.word	0xffffffff
	.align		4
        /*0008*/ 	.word	0x00000000
	.align		4
        /*000c*/ 	.word	0xfffffffe
	.align		4
        /*0010*/ 	.word	0x00000000
	.align		4
        /*0014*/ 	.word	0xfffffffd
	.align		4
        /*0018*/ 	.word	0x00000000
	.align		4
        /*001c*/ 	.word	0xfffffffc


//--------------------- .text._Z35calculateMatrixFormulaSharedDynamicPiS_S_i --------------------------
	.section	.text._Z35calculateMatrixFormulaSharedDynamicPiS_S_i,"ax",@progbits
	.align	128
        .global         _Z35calculateMatrixFormulaSharedDynamicPiS_S_i
        .type           _Z35calculateMatrixFormulaSharedDynamicPiS_S_i,@function
        .size           _Z35calculateMatrixFormulaSharedDynamicPiS_S_i,(.L_x_3 - _Z35calculateMatrixFormulaSharedDynamicPiS_S_i)
        .other          _Z35calculateMatrixFormulaSharedDynamicPiS_S_i,@"STO_CUDA_ENTRY STV_DEFAULT"
_Z35calculateMatrixFormulaSharedDynamicPiS_S_i:
.text._Z35calculateMatrixFormulaSharedDynamicPiS_S_i:
[----:B------:R-:W-:Y:S01]  /*0000*/  LDC R1, c[0x0][0x37c] ;  /* 0x0000df00ff017b82 */ /* 0x000fe20000000800 */
[----:B------:R-:W0:Y:S01]  /*0010*/  S2R R0, SR_CTAID.X ;  /* 0x0000000000007919 */ /* 0x000e220000002500 */
[----:B------:R-:W0:Y:S01]  /*0020*/  LDCU UR4, c[0x0][0x360] ;  /* 0x00006c00ff0477ac */ /* 0x000e220008000800 */
[----:B------:R-:W0:Y:S01]  /*0030*/  S2R R3, SR_TID.X ;  /* 0x0000000000037919 */ /* 0x000e220000002100 */
[----:B------:R-:W1:Y:S01]  /*0040*/  LDCU UR5, c[0x0][0x364] ;  /* 0x00006c80ff0577ac */ /* 0x000e620008000800 */
[----:B------:R-:W1:Y:S01]  /*0050*/  S2R R7, SR_CTAID.Y ;  /* 0x0000000000077919 */ /* 0x000e620000002600 */
[----:B------:R-:W2:Y:S01]  /*0060*/  LDCU UR8, c[0x0][0x398] ;  /* 0x00007300ff0877ac */ /* 0x000ea20008000800 */
[----:B------:R-:W1:Y:S01]  /*0070*/  S2R R2, SR_TID.Y ;  /* 0x0000000000027919 */ /* 0x000e620000002200 */
[----:B0-----:R-:W-:Y:S02]  /*0080*/  IMAD R0, R0, UR4, R3 ;  /* 0x0000000400007c24 */ /* 0x001fe4000f8e0203 */
[----:B-1----:R-:W-:-:S05]  /*0090*/  IMAD R7, R7, UR5, R2 ;  /* 0x0000000507077c24 */ /* 0x002fca000f8e0202 */
[----:B------:R-:W-:-:S04]  /*00a0*/  VIMNMX R2, PT, PT, R0, R7, !PT ;  /* 0x0000000700027248 */ /* 0x000fc80007fe0100 */
[----:B--2---:R-:W-:-:S13]  /*00b0*/  ISETP.GE.AND P0, PT, R2, UR8, PT ;  /* 0x0000000802007c0c */ /* 0x004fda000bf06270 */
[----:B------:R-:W-:Y:S05]  /*00c0*/  @P0 EXIT ;  /* 0x000000000000094d */ /* 0x000fea0003800000 */
[----:B------:R-:W0:Y:S01]  /*00d0*/  LDC.64 R2, c[0x0][0x380] ;  /* 0x0000e000ff027b82 */ /* 0x000e220000000a00 */
[----:B------:R-:W1:Y:S01]  /*00e0*/  LDCU.64 UR6, c[0x0][0x358] ;  /* 0x00006b00ff0677ac */ /* 0x000e620008000a00 */
[----:B------:R-:W-:-:S06]  /*00f0*/  IMAD R9, R0, UR8, R7 ;  /* 0x0000000800097c24 */ /* 0x000fcc000f8e0207 */
[----:B------:R-:W2:Y:S08]  /*0100*/  LDC.64 R4, c[0x0][0x388] ;  /* 0x0000e200ff047b82 */ /* 0x000eb00000000a00 */
[----:B------:R-:W3:Y:S01]  /*0110*/  S2UR UR5, SR_CgaCtaId ;  /* 0x00000000000579c3 */ /* 0x000ee20000008800 */
[----:B0-----:R-:W-:-:S07]  /*0120*/  IMAD.WIDE R2, R9, 0x4, R2 ;  /* 0x0000000409027825 */ /* 0x001fce00078e0202 */
[----:B------:R-:W0:Y:S01]  /*0130*/  LDC.64 R6, c[0x0][0x390] ;  /* 0x0000e400ff067b82 */ /* 0x000e220000000a00 */
[----:B-1----:R-:W4:Y:S01]  /*0140*/  LDG.E R2, desc[UR6][R2.64] ;  /* 0x0000000602027981 */ /* 0x002f22000c1e1900 */
[----:B--2---:R-:W-:-:S06]  /*0150*/  IMAD.WIDE R4, R9, 0x4, R4 ;  /* 0x0000000409047825 */ /* 0x004fcc00078e0204 */
[----:B------:R-:W2:Y:S01]  /*0160*/  LDG.E R4, desc[UR6][R4.64] ;  /* 0x0000000604047981 */ /* 0x000ea2000c1e1900 */
[----:B------:R-:W-:Y:S02]  /*0170*/  UMOV UR4, 0x400 ;  /* 0x0000040000047882 */ /* 0x000fe40000000000 */
[----:B---3--:R-:W-:-:S06]  /*0180*/  ULEA UR4, UR5, UR4, 0x18 ;  /* 0x0000000405047291 */ /* 0x008fcc000f8ec0ff */
[C---:B------:R-:W-:Y:S01]  /*0190*/  LEA R11, R9.reuse, UR4, 0x2 ;  /* 0x00000004090b7c11 */ /* 0x040fe2000f8e10ff */
[----:B0-----:R-:W-:-:S04]  /*01a0*/  IMAD.WIDE R6, R9, 0x4, R6 ;  /* 0x0000000409067825 */ /* 0x001fc800078e0206 */
[----:B----4-:R-:W-:Y:S01]  /*01b0*/  STS [R11], R2 ;  /* 0x000000020b007388 */ /* 0x010fe20000000800 */
[----:B--2---:R-:W-:-:S03]  /*01c0*/  IADD3 R0, PT, PT, R2, -R4, RZ ;  /* 0x8000000402007210 */ /* 0x004fc60007ffe0ff */
[----:B------:R-:W-:Y:S04]  /*01d0*/  STS [R11+0x64], R4 ;  /* 0x000064040b007388 */ /* 0x000fe80000000800 */
[----:B------:R-:W-:Y:S04]  /*01e0*/  STS [R11+0xc8], R0 ;  /* 0x0000c8000b007388 */ /* 0x000fe80000000800 */
[----:B------:R-:W-:Y:S01]  /*01f0*/  STG.E desc[UR6][R6.64], R0 ;  /* 0x0000000006007986 */ /* 0x000fe2000c101906 */
[----:B------:R-:W-:Y:S05]  /*0200*/  EXIT ;  /* 0x000000000000794d */ /* 0x000fea0003800000 */
.L_x_0:
[----:B------:R-:W-:-:S00]  /*0210*/  BRA `(.L_x_0) ;  /* 0xfffffffc00fc7947 */ /* 0x000fc0000383ffff */
[----:B------:R-:W-:-:S00]  /*0220*/  NOP ;  /* 0x0000000000007918 */ /* 0x000fc00000000000 */
        /* <DEDUP_REMOVED lines=13> */
.L_x_3:


//--------------------- .text._Z34calculateMatrixFormulaSharedStaticPiS_S_i --------------------------
	.section	.text._Z34calculateMatrixFormulaSharedStaticPiS_S_i,"ax",@progbits
	.align	128
        .global         _Z34calculateMatrixFormulaSharedStaticPiS_S_i
        .type           _Z34calculateMatrixFormulaSharedStaticPiS_S_i,@function
        .size           _Z34calculateMatrixFormulaSharedStaticPiS_S_i,(.L_x_4 - _Z34calculateMatrixFormulaSharedStaticPiS_S_i)
        .other          _Z34calculateMatrixFormulaSharedStaticPiS_S_i,@"STO_CUDA_ENTRY STV_DEFAULT"
_Z34calculateMatrixFormulaSharedStaticPiS_S_i:
.text._Z34calculateMatrixFormulaSharedStaticPiS_S_i:
        /* <DEDUP_REMOVED lines=24> */
[----:B---3--:R-:W-:Y:S01]  /*0180*/  ULEA UR4, UR5, UR4, 0x18 ;  /* 0x0000000405047291 */ /* 0x008fe2000f8ec0ff */
[----:B0-----:R-:W-:-:S05]  /*0190*/  IMAD.WIDE R6, R9, 0x4, R6 ;  /* 0x0000000409067825 */ /* 0x001fca00078e0206 */
[----:B------:R-:W-:-:S05]  /*01a0*/  LEA R9, R9, UR4, 0x2 ;  /* 0x0000000409097c11 */ /* 0x000fca000f8e10ff */
[----:B----4-:R-:W-:Y:S01]  /*01b0*/  STS [R9], R2 ;  /* 0x0000000209007388 */ /* 0x010fe20000000800 */
[----:B--2---:R-:W-:-:S05]  /*01c0*/  IADD3 R11, PT, PT, R2, -R5, RZ ;  /* 0x80000005020b7210 */ /* 0x004fca0007ffe0ff */
[----:B------:R-:W-:Y:S01]  /*01d0*/  STG.E desc[UR6][R6.64], R11 ;  /* 0x0000000b06007986 */ /* 0x000fe2000c101906 */
[----:B------:R-:W-:Y:S05]  /*01e0*/  EXIT ;  /* 0x000000000000794d */ /* 0x000fea0003800000 */
.L_x_1:
        /* <DEDUP_REMOVED lines=9> */
.L_x_4:


//--------------------- .text._Z22calculateMatrixFormulaPiS_S_i --------------------------
	.section	.text._Z22calculateMatrixFormulaPiS_S_i,"ax",@progbits
	.align	128
        .global         _Z22calculateMatrixFormulaPiS_S_i
        .type           _Z22calculateMatrixFormulaPiS_S_i,@function
        .size           _Z22calculateMatrixFormulaPiS_S_i,(.L_x_5 - _Z22calculateMatrixFormulaPiS_S_i)
        .other          _Z22calculateMatrixFormulaPiS_S_i,@"STO_CUDA_ENTRY STV_DEFAULT"
_Z22calculateMatrixFormulaPiS_S_i:
.text._Z22calculateMatrixFormulaPiS_S_i:
        /* <DEDUP_REMOVED lines=17> */
[----:B------:R-:W3:Y:S01]  /*0110*/  LDC.64 R6, c[0x0][0x390] ;  /* 0x0000e400ff067b82 */ /* 0x000ee20000000a00 */
[----:B0-----:R-:W-:-:S06]  /*0120*/  IMAD.WIDE R2, R9, 0x4, R2 ;  /* 0x0000000409027825 */ /* 0x001fcc00078e0202 */
[----:B-1----:R-:W4:Y:S01]  /*0130*/  LDG.E R2, desc[UR4][R2.64] ;  /* 0x0000000402027981 */ /* 0x002f22000c1e1900 */
[----:B--2---:R-:W-:-:S06]  /*0140*/  IMAD.WIDE R4, R9, 0x4, R4 ;  /* 0x0000000409047825 */ /* 0x004fcc00078e0204 */
[----:B------:R-:W4:Y:S01]  /*0150*/  LDG.E R5, desc[UR4][R4.64] ;  /* 0x0000000404057981 */ /* 0x000f22000c1e1900 */
[----:B---3--:R-:W-:Y:S01]  /*0160*/  IMAD.WIDE R6, R9, 0x4, R6 ;  /* 0x0000000409067825 */ /* 0x008fe200078e0206 */
[----:B----4-:R-:W-:-:S05]  /*0170*/  IADD3 R9, PT, PT, R2, -R5, RZ ;  /* 0x8000000502097210 */ /* 0x010fca0007ffe0ff */
[----:B------:R-:W-:Y:S01]  /*0180*/  STG.E desc[UR4][R6.64], R9 ;  /* 0x0000000906007986 */ /* 0x000fe2000c101904 */
[----:B------:R-:W-:Y:S05]  /*0190*/  EXIT ;  /* 0x000000000000794d */ /* 0x000fea0003800000 */
.L_x_2:
        /* <DEDUP_REMOVED lines=14> */
.L_x_5:


//--------------------- .nv.shared._Z35calculateMatrixFormulaSharedDynamicPiS_S_i --------------------------
	.section	.nv.shared._Z35calculateMatrixFormulaSharedDynamicPiS_S_i,"aw",@nobits
	.sectionflags	@""
	.align	16
	.zero		1024


//--------------------- .nv.shared.reserved.0     --------------------------
	.section	.nv.shared.reserved.0,"aw",@nobits
	.weak		__nv_reservedSMEM_offset_0_alias
	.size		__nv_reservedSMEM_offset_0_alias, 0, 64
	.other		__nv_reservedSMEM_offset_0_alias,@"STO_CUDA_RESERVED_SHARED STV_DEFAULT"
__nv_reservedSMEM_offset_0_alias:
	.zero		0
	.zero		64


//--------------------- .nv.shared._Z34calculateMatrixFormulaSharedStaticPiS_S_i --------------------------
	.section	.nv.shared._Z34calculateMatrixFormulaSharedStaticPiS_S_i,"aw",@nobits
	.sectionflags	@""
	.align	16
.nv.shared._Z34calculateMatrixFormulaSharedStaticPiS_S_i:
	.zero		1136


//--------------------- .nv.shared._Z22calculateMatrixFormulaPiS_S_i --------------------------
	.section	.nv.shared._Z22calculateMatrixFormulaPiS_S_i,"aw",@nobits
	.sectionflags	@""
	.align	16
	.zero		1024


//--------------------- .nv.constant0._Z35calculateMatrixFormulaSharedDynamicPiS_S_i --------------------------
	.section	.nv.constant0._Z35calculateMatrixFormulaSharedDynamicPiS_S_i,"a",@progbits
	.sectionflags	@""
	.align	4
.nv.constant0._Z35calculateMatrixFormulaSharedDynamicPiS_S_i:
	.zero		924


//--------------------- .nv.constant0._Z34calculateMatrixFormulaSharedStaticPiS_S_i --------------------------
	.section	.nv.constant0._Z34calculateMatrixFormulaSharedStaticPiS_S_i,"a",@progbits
	.sectionflags	@""
	.align	4
.nv.constant0._Z34calculateMatrixFormulaSharedStaticPiS_S_i:
	.zero		924


//--------------------- .nv.constant0._Z22calculateMatrixFormulaPiS_S_i --------------------------
	.section	.nv.constant0._Z22calculateMatrixFormulaPiS_S_i,"a",@progbits
	.sectionflags	@""
	.align	4
.nv.constant0._Z22calculateMatrixFormulaPiS_S_i:
	.zero		924


//--------------------- SYMBOLS --------------------------

	.type		.nv.reservedSmem.offset0,@object
	.size		.nv.reservedSmem.offset0,0x4
	.type		.nv.reservedSmem.cap,@object
	.size		.nv.reservedSmem.cap,0x4
